	.headerflags	@"EF_CUDA_TEXMODE_UNIFIED EF_CUDA_64BIT_ADDRESS EF_CUDA_ACCELERATORS EF_CUDA_SM90 EF_CUDA_VIRTUAL_SM(EF_CUDA_SM90)"
	.elftype	@"ET_EXEC"


//--------------------- .nv.info                  --------------------------
	.section	.nv.info,"",@"SHT_CUDA_INFO"
	.align	4


	//----- nvinfo : EIATTR_REGCOUNT
	.align		4
        /*0000*/ 	.byte	0x04, 0x2f
        /*0002*/ 	.short	(.L_3 - .L_2)
	.align		4
.L_2:
        /*0004*/ 	.word	index@(triton_poi_fused__native_batch_norm_legit_no_training_sigmoid_16)
        /*0008*/ 	.word	0x00000012


	//----- nvinfo : EIATTR_MIN_STACK_SIZE
	.align		4
.L_3:
        /*000c*/ 	.byte	0x04, 0x12
        /*000e*/ 	.short	(.L_5 - .L_4)
	.align		4
.L_4:
        /*0010*/ 	.word	index@(triton_poi_fused__native_batch_norm_legit_no_training_sigmoid_16)
        /*0014*/ 	.word	0x00000000


	//----- nvinfo : EIATTR_FRAME_SIZE
	.align		4
.L_5:
        /*0018*/ 	.byte	0x04, 0x11
        /*001a*/ 	.short	(.L_7 - .L_6)
	.align		4
.L_6:
        /*001c*/ 	.word	index@(triton_poi_fused__native_batch_norm_legit_no_training_sigmoid_16)
        /*0020*/ 	.word	0x00000000


	//----- nvinfo : EIATTR_MIN_STACK_SIZE
	.align		4
.L_7:
        /*0024*/ 	.byte	0x04, 0x12
        /*0026*/ 	.short	(.L_9 - .L_8)
	.align		4
.L_8:
        /*0028*/ 	.word	index@(triton_poi_fused__native_batch_norm_legit_no_training_sigmoid_16)
        /*002c*/ 	.word	0x00000000
.L_9:


//--------------------- .nv.info.triton_poi_fused__native_batch_norm_legit_no_training_sigmoid_16 --------------------------
	.section	.nv.info.triton_poi_fused__native_batch_norm_legit_no_training_sigmoid_16,"",@"SHT_CUDA_INFO"
	.sectionflags	@""
	.align	4


	//----- nvinfo : EIATTR_CUDA_API_VERSION
	.align		4
        /*0000*/ 	.byte	0x04, 0x37
        /*0002*/ 	.short	(.L_11 - .L_10)
.L_10:
        /*0004*/ 	.word	0x0000007c


	//----- nvinfo : EIATTR_KPARAM_INFO
	.align		4
.L_11:
        /*0008*/ 	.byte	0x04, 0x17
        /*000a*/ 	.short	(.L_13 - .L_12)
.L_12:
        /*000c*/ 	.word	0x00000000
        /*0010*/ 	.short	0x0006
        /*0012*/ 	.short	0x0030
        /*0014*/ 	.byte	0x00, 0xf0, 0x11, 0x00


	//----- nvinfo : EIATTR_KPARAM_INFO
	.align		4
.L_13:
        /*0018*/ 	.byte	0x04, 0x17
        /*001a*/ 	.short	(.L_15 - .L_14)
.L_14:
        /*001c*/ 	.word	0x00000000
        /*0020*/ 	.short	0x0005
        /*0022*/ 	.short	0x0028
        /*0024*/ 	.byte	0x00, 0xf4, 0x21, 0x00


	//----- nvinfo : EIATTR_KPARAM_INFO
	.align		4
.L_15:
        /*0028*/ 	.byte	0x04, 0x17
        /*002a*/ 	.short	(.L_17 - .L_16)
.L_16:
        /*002c*/ 	.word	0x00000000
        /*0030*/ 	.short	0x0004
        /*0032*/ 	.short	0x0020
        /*0034*/ 	.byte	0x00, 0xf4, 0x21, 0x00


	//----- nvinfo : EIATTR_KPARAM_INFO
	.align		4
.L_17:
        /*0038*/ 	.byte	0x04, 0x17
        /*003a*/ 	.short	(.L_19 - .L_18)
.L_18:
        /*003c*/ 	.word	0x00000000
        /*0040*/ 	.short	0x0003
        /*0042*/ 	.short	0x0018
        /*0044*/ 	.byte	0x00, 0xf4, 0x21, 0x00


	//----- nvinfo : EIATTR_KPARAM_INFO
	.align		4
.L_19:
        /*0048*/ 	.byte	0x04, 0x17
        /*004a*/ 	.short	(.L_21 - .L_20)
.L_20:
        /*004c*/ 	.word	0x00000000
        /*0050*/ 	.short	0x0002
        /*0052*/ 	.short	0x0010
        /*0054*/ 	.byte	0x00, 0xf4, 0x21, 0x00


	//----- nvinfo : EIATTR_KPARAM_INFO
	.align		4
.L_21:
        /*0058*/ 	.byte	0x04, 0x17
        /*005a*/ 	.short	(.L_23 - .L_22)
.L_22:
        /*005c*/ 	.word	0x00000000
        /*0060*/ 	.short	0x0001
        /*0062*/ 	.short	0x0008
        /*0064*/ 	.byte	0x00, 0xf4, 0x21, 0x00


	//----- nvinfo : EIATTR_KPARAM_INFO
	.align		4
.L_23:
        /*0068*/ 	.byte	0x04, 0x17
        /*006a*/ 	.short	(.L_25 - .L_24)
.L_24:
        /*006c*/ 	.word	0x00000000
        /*0070*/ 	.short	0x0000
        /*0072*/ 	.short	0x0000
        /*0074*/ 	.byte	0x00, 0xf4, 0x21, 0x00


	//----- nvinfo : EIATTR_SPARSE_MMA_MASK
	.align		4
.L_25:
        /*0078*/ 	.byte	0x03, 0x50
        /*007a*/ 	.short	0x0000


	//----- nvinfo : EIATTR_MAXREG_COUNT
	.align		4
        /*007c*/ 	.byte	0x03, 0x1b
        /*007e*/ 	.short	0x00ff


	//----- nvinfo : EIATTR_EXIT_INSTR_OFFSETS
	.align		4
        /*0080*/ 	.byte	0x04, 0x1c
        /*0082*/ 	.short	(.L_27 - .L_26)


	//   ....[0]....
.L_26:
        /*0084*/ 	.word	0x00000390


	//   ....[1]....
        /*0088*/ 	.word	0x000003b0


	//----- nvinfo : EIATTR_REQNTID
	.align		4
.L_27:
        /*008c*/ 	.byte	0x04, 0x10
        /*008e*/ 	.short	(.L_29 - .L_28)
.L_28:
        /*0090*/ 	.word	0x00000080
        /*0094*/ 	.word	0x00000001
        /*0098*/ 	.word	0x00000001


	//----- nvinfo : EIATTR_CBANK_PARAM_SIZE
	.align		4
.L_29:
        /*009c*/ 	.byte	0x03, 0x19
        /*009e*/ 	.short	0x0034


	//----- nvinfo : EIATTR_PARAM_CBANK
	.align		4
        /*00a0*/ 	.byte	0x04, 0x0a
        /*00a2*/ 	.short	(.L_31 - .L_30)
	.align		4
.L_30:
        /*00a4*/ 	.word	index@(.nv.constant0.triton_poi_fused__native_batch_norm_legit_no_training_sigmoid_16)
        /*00a8*/ 	.short	0x0210
        /*00aa*/ 	.short	0x0034


	//----- nvinfo : EIATTR_SW_WAR
	.align		4
.L_31:
        /*00ac*/ 	.byte	0x04, 0x36
        /*00ae*/ 	.short	(.L_33 - .L_32)
.L_32:
        /*00b0*/ 	.word	0x00000008
.L_33:


//--------------------- .nv.callgraph             --------------------------
	.section	.nv.callgraph,"",@"SHT_CUDA_CALLGRAPH"
	.align	4
	.sectionentsize	8
	.align		4
        /*0000*/ 	.word	0x00000000
	.align		4
        /*0004*/ 	.word	0xffffffff
	.align		4
        /*0008*/ 	.word	0x00000000
	.align		4
        /*000c*/ 	.word	0xfffffffe
	.align		4
        /*0010*/ 	.word	0x00000000
	.align		4
        /*0014*/ 	.word	0xfffffffd
	.align		4
        /*0018*/ 	.word	0x00000000
	.align		4
        /*001c*/ 	.word	0xfffffffc


//--------------------- .nv.constant4             --------------------------
	.section	.nv.constant4,"a",@progbits
	.align	8
	.align		8
.nv.constant4:
        /*0000*/ 	.dword	_$_str
	.align		8
        /*0008*/ 	.dword	_$_str_$_2


//--------------------- .text.triton_poi_fused__native_batch_norm_legit_no_training_sigmoid_16 --------------------------
	.section	.text.triton_poi_fused__native_batch_norm_legit_no_training_sigmoid_16,"ax",@progbits
	.align	128
        .global         triton_poi_fused__native_batch_norm_legit_no_training_sigmoid_16
        .type           triton_poi_fused__native_batch_norm_legit_no_training_sigmoid_16,@function
        .size           triton_poi_fused__native_batch_norm_legit_no_training_sigmoid_16,(.L_x_1 - triton_poi_fused__native_batch_norm_legit_no_training_sigmoid_16)
        .other          triton_poi_fused__native_batch_norm_legit_no_training_sigmoid_16,@"STO_CUDA_ENTRY STV_DEFAULT"
triton_poi_fused__native_batch_norm_legit_no_training_sigmoid_16:
.text.triton_poi_fused__native_batch_norm_legit_no_training_sigmoid_16:
[----:B------:R-:W0:Y:S01]  /*0000*/  LDC R1, c[0x0][0x28] ;  /* 0x00000a00ff017b82 */ /* 0x000e220000000800 */
[----:B------:R-:W1:Y:S07]  /*0010*/  S2R R0, SR_TID.X ;  /* 0x0000000000007919 */ /* 0x000e6e0000002100 */
[----:B------:R-:W2:Y:S01]  /*0020*/  LDC.64 R6, c[0x0][0x220] ;  /* 0x00008800ff067b82 */ /* 0x000ea20000000a00 */
[----:B------:R-:W-:Y:S01]  /*0030*/  CS2R R14, SRZ ;  /* 0x00000000000e7805 */ /* 0x000fe2000001ff00 */
[----:B------:R-:W-:Y:S01]  /*0040*/  ULDC.64 UR4, c[0x0][0x208] ;  /* 0x0000820000047ab9 */ /* 0x000fe20000000a00 */
[----:B------:R-:W3:Y:S05]  /*0050*/  S2R R3, SR_CTAID.X ;  /* 0x0000000000037919 */ /* 0x000eea0000002500 */
[----:B------:R-:W4:Y:S08]  /*0060*/  LDC.64 R4, c[0x0][0x218] ;  /* 0x00008600ff047b82 */ /* 0x000f300000000a00 */
[----:B------:R-:W5:Y:S08]  /*0070*/  LDC.64 R8, c[0x0][0x228] ;  /* 0x00008a00ff087b82 */ /* 0x000f700000000a00 */
[----:B------:R-:W5:Y:S01]  /*0080*/  LDC.64 R10, c[0x0][0x230] ;  /* 0x00008c00ff0a7b82 */ /* 0x000f620000000a00 */
[----:B-1----:R-:W-:-:S04]  /*0090*/  LOP3.LUT R0, R0, 0x7f, RZ, 0xc0, !PT ;  /* 0x0000007f00007812 */ /* 0x002fc800078ec0ff */
[----:B---3--:R-:W-:-:S04]  /*00a0*/  LEA R0, R3, R0, 0x7 ;  /* 0x0000000003007211 */ /* 0x008fc800078e38ff */
[C---:B------:R-:W-:Y:S01]  /*00b0*/  ISETP.GE.AND P0, PT, R0.reuse, 0xa0, PT ;  /* 0x000000a00000780c */ /* 0x040fe20003f06270 */
[----:B------:R-:W-:-:S05]  /*00c0*/  IMAD.HI R2, R0, 0x66666667, RZ ;  /* 0x6666666700027827 */ /* 0x000fca00078e02ff */
[----:B------:R-:W-:-:S04]  /*00d0*/  SHF.R.U32.HI R3, RZ, 0x1f, R2 ;  /* 0x0000001fff037819 */ /* 0x000fc80000011602 */
[----:B------:R-:W-:-:S05]  /*00e0*/  LEA.HI.SX32 R3, R2, R3, 0x1c ;  /* 0x0000000302037211 */ /* 0x000fca00078fe2ff */
[----:B------:R-:W-:Y:S02]  /*00f0*/  IMAD R13, R3, -0x28, R0 ;  /* 0xffffffd8030d7824 */ /* 0x000fe400078e0200 */
[----:B------:R-:W1:Y:S02]  /*0100*/  LDC.64 R2, c[0x0][0x210] ;  /* 0x00008400ff027b82 */ /* 0x000e640000000a00 */
[----:B--2---:R-:W-:-:S05]  /*0110*/  IMAD.WIDE R6, R13, 0x4, R6 ;  /* 0x000000040d067825 */ /* 0x004fca00078e0206 */
[----:B------:R5:W2:Y:S01]  /*0120*/  @!P0 LDG.E.EL R14, desc[UR4][R6.64] ;  /* 0x00000004060e8981 */ /* 0x000aa2000c2e1900 */
[----:B------:R-:W-:Y:S01]  /*0130*/  HFMA2.MMA R12, -RZ, RZ, 0, 0 ;  /* 0x00000000ff0c7435 */ /* 0x000fe200000001ff */
[----:B----4-:R-:W-:-:S05]  /*0140*/  IMAD.WIDE R4, R13, 0x4, R4 ;  /* 0x000000040d047825 */ /* 0x010fca00078e0204 */
[----:B------:R3:W4:Y:S01]  /*0150*/  @!P0 LDG.E.EL R15, desc[UR4][R4.64] ;  /* 0x00000004040f8981 */ /* 0x000722000c2e1900 */
[----:B-----5:R-:W-:-:S04]  /*0160*/  IMAD.WIDE R6, R13, 0x4, R8 ;  /* 0x000000040d067825 */ /* 0x020fc800078e0208 */
[----:B-1----:R-:W-:-:S04]  /*0170*/  IMAD.WIDE R2, R0, 0x4, R2 ;  /* 0x0000000400027825 */ /* 0x002fc800078e0202 */
[----:B0-----:R-:W-:Y:S01]  /*0180*/  IMAD.WIDE R8, R13, 0x4, R10 ;  /* 0x000000040d087825 */ /* 0x001fe200078e020a */
[----:B------:R0:W4:Y:S01]  /*0190*/  @!P0 LDG.E R12, desc[UR4][R2.64] ;  /* 0x00000004020c8981 */ /* 0x000122000c1e1900 */
[----:B------:R-:W-:-:S06]  /*01a0*/  CS2R R10, SRZ ;  /* 0x00000000000a7805 */ /* 0x000fcc000001ff00 */
[----:B------:R-:W5:Y:S04]  /*01b0*/  @!P0 LDG.E.EL R10, desc[UR4][R6.64] ;  /* 0x00000004060a8981 */ /* 0x000f68000c2e1900 */
[----:B------:R-:W5:Y:S01]  /*01c0*/  @!P0 LDG.E.EL R11, desc[UR4][R8.64] ;  /* 0x00000004080b8981 */ /* 0x000f62000c2e1900 */
[----:B---3--:R-:W-:Y:S01]  /*01d0*/  MOV R5, 0x3e800000 ;  /* 0x3e80000000057802 */ /* 0x008fe20000000f00 */
[----:B--2---:R-:W-:-:S04]  /*01e0*/  FADD R14, R14, 9.9999997473787516356e-06 ;  /* 0x3727c5ac0e0e7421 */ /* 0x004fc80000000000 */
[----:B------:R-:W1:Y:S02]  /*01f0*/  MUFU.SQRT R13, R14 ;  /* 0x0000000e000d7308 */ /* 0x000e640000002000 */
[C---:B-1----:R-:W-:Y:S02]  /*0200*/  FSETP.GT.AND P1, PT, R13.reuse, 8.50705917302346158658e+37, PT ;  /* 0x7e8000000d00780b */ /* 0x042fe40003f24000 */
[----:B------:R-:W-:-:S11]  /*0210*/  FSETP.GEU.AND P2, PT, R13, 1.175494350822287508e-38, PT ;  /* 0x008000000d00780b */ /* 0x000fd60003f4e000 */
[----:B------:R-:W-:-:S04]  /*0220*/  @P1 FMUL R13, R13, 0.25 ;  /* 0x3e8000000d0d1820 */ /* 0x000fc80000400000 */
[----:B------:R-:W-:-:S06]  /*0230*/  @!P2 FMUL R13, R13, 16777216 ;  /* 0x4b8000000d0da820 */ /* 0x000fcc0000400000 */
[----:B------:R-:W1:Y:S01]  /*0240*/  MUFU.RCP R13, R13 ;  /* 0x0000000d000d7308 */ /* 0x000e620000001000 */
[----:B0-----:R-:W-:Y:S01]  /*0250*/  FSEL R2, R5, 1, P1 ;  /* 0x3f80000005027808 */ /* 0x001fe20000800000 */
[----:B----4-:R-:W-:-:S04]  /*0260*/  FADD R12, -R15, R12 ;  /* 0x0000000c0f0c7221 */ /* 0x010fc80000000100 */
[----:B------:R-:W-:-:S04]  /*0270*/  @!P2 FMUL R2, R2, 16777216 ;  /* 0x4b8000000202a820 */ /* 0x000fc80000400000 */
[----:B-1----:R-:W-:-:S04]  /*0280*/  FMUL R3, R13, R2 ;  /* 0x000000020d037220 */ /* 0x002fc80000400000 */
[----:B------:R-:W-:-:S04]  /*0290*/  FMUL R12, R12, R3 ;  /* 0x000000030c0c7220 */ /* 0x000fc80000400000 */
[----:B-----5:R-:W-:-:S04]  /*02a0*/  FFMA R10, R12, R10, R11 ;  /* 0x0000000a0c0a7223 */ /* 0x020fc8000000000b */
[----:B------:R-:W-:-:S04]  /*02b0*/  FADD R10, RZ, -R10 ;  /* 0x8000000aff0a7221 */ /* 0x000fc80000000000 */
[----:B------:R-:W-:-:S05]  /*02c0*/  FMUL R10, R10, 1.4426950216293334961 ;  /* 0x3fb8aa3b0a0a7820 */ /* 0x000fca0000400000 */
[----:B------:R-:W-:-:S13]  /*02d0*/  FSETP.GEU.AND P1, PT, R10, -126, PT ;  /* 0xc2fc00000a00780b */ /* 0x000fda0003f2e000 */
[----:B------:R-:W-:-:S04]  /*02e0*/  @!P1 FMUL R10, R10, 0.5 ;  /* 0x3f0000000a0a9820 */ /* 0x000fc80000400000 */
[----:B------:R-:W0:Y:S02]  /*02f0*/  MUFU.EX2 R2, R10 ;  /* 0x0000000a00027308 */ /* 0x000e240000000800 */
[----:B0-----:R-:W-:-:S04]  /*0300*/  @!P1 FMUL R2, R2, R2 ;  /* 0x0000000202029220 */ /* 0x001fc80000400000 */
[----:B------:R-:W-:Y:S02]  /*0310*/  FADD R4, R2, 1 ;  /* 0x3f80000002047421 */ /* 0x000fe40000000000 */
[----:B------:R-:W0:Y:S03]  /*0320*/  LDC.64 R2, c[0x0][0x238] ;  /* 0x00008e00ff027b82 */ /* 0x000e260000000a00 */
[----:B------:R-:W-:-:S13]  /*0330*/  FSETP.GT.AND P1, PT, R4, 8.50705917302346158658e+37, PT ;  /* 0x7e8000000400780b */ /* 0x000fda0003f24000 */
[----:B------:R-:W-:-:S06]  /*0340*/  @P1 FMUL R4, R4, 0.25 ;  /* 0x3e80000004041820 */ /* 0x000fcc0000400000 */
[----:B------:R-:W1:Y:S01]  /*0350*/  MUFU.RCP R4, R4 ;  /* 0x0000000400047308 */ /* 0x000e620000001000 */
[----:B------:R-:W-:Y:S01]  /*0360*/  FSEL R5, R5, 1, P1 ;  /* 0x3f80000005057808 */ /* 0x000fe20000800000 */
[----:B0-----:R-:W-:-:S04]  /*0370*/  IMAD.WIDE R2, R0, 0x4, R2 ;  /* 0x0000000400027825 */ /* 0x001fc800078e0202 */
[----:B-1----:R-:W-:Y:S01]  /*0380*/  FMUL R5, R4, R5 ;  /* 0x0000000504057220 */ /* 0x002fe20000400000 */
[----:B------:R-:W-:Y:S06]  /*0390*/  @P0 EXIT ;  /* 0x000000000000094d */ /* 0x000fec0003800000 */
[----:B------:R-:W-:Y:S01]  /*03a0*/  STG.E desc[UR4][R2.64], R5 ;  /* 0x0000000502007986 */ /* 0x000fe2000c101904 */
[----:B------:R-:W-:Y:S05]  /*03b0*/  EXIT ;  /* 0x000000000000794d */ /* 0x000fea0003800000 */
.L_x_0:
[----:B------:R-:W-:-:S00]  /*03c0*/  BRA `(.L_x_0) ;  /* 0xfffffffc00fc7947 */ /* 0x000fc0000383ffff */
[----:B------:R-:W-:-:S00]  /*03d0*/  NOP ;  /* 0x0000000000007918 */ /* 0x000fc00000000000 */
        /* <DEDUP_REMOVED lines=10> */
.L_x_1:


//--------------------- .nv.global.init           --------------------------
	.section	.nv.global.init,"aw",@progbits
.nv.global.init:
	.type		_$_str,@object
	.size		_$_str,(_$_str_$_2 - _$_str)
_$_str:
        /*0000*/ 	.byte	0x5f, 0x5f, 0x43, 0x55, 0x44, 0x41, 0x5f, 0x46, 0x54, 0x5a, 0x00
	.type		_$_str_$_2,@object
	.size		_$_str_$_2,(.L_1 - _$_str_$_2)
_$_str_$_2:
        /*000b*/ 	.byte	0x5f, 0x5f, 0x43, 0x55, 0x44, 0x41, 0x5f, 0x50, 0x52, 0x45, 0x43, 0x5f, 0x53, 0x51, 0x52, 0x54
        /*001b*/ 	.byte	0x00
.L_1:


//--------------------- .nv.constant0.triton_poi_fused__native_batch_norm_legit_no_training_sigmoid_16 --------------------------
	.section	.nv.constant0.triton_poi_fused__native_batch_norm_legit_no_training_sigmoid_16,"a",@progbits
	.sectionflags	@""
	.align	4
.nv.constant0.triton_poi_fused__native_batch_norm_legit_no_training_sigmoid_16:
	.zero		580
